	.headerflags	@"EF_CUDA_TEXMODE_UNIFIED EF_CUDA_64BIT_ADDRESS EF_CUDA_ACCELERATORS EF_CUDA_SM90 EF_CUDA_VIRTUAL_SM(EF_CUDA_SM90)"
	.elftype	@"ET_EXEC"


//--------------------- .nv.info                  --------------------------
	.section	.nv.info,"",@"SHT_CUDA_INFO"
	.align	4


	//----- nvinfo : EIATTR_REGCOUNT
	.align		4
        /*0000*/ 	.byte	0x04, 0x2f
        /*0002*/ 	.short	(.L_1 - .L_0)
	.align		4
.L_0:
        /*0004*/ 	.word	index@(triton_poi_fused_convolution_12)
        /*0008*/ 	.word	0x0000001e


	//----- nvinfo : EIATTR_MIN_STACK_SIZE
	.align		4
.L_1:
        /*000c*/ 	.byte	0x04, 0x12
        /*000e*/ 	.short	(.L_3 - .L_2)
	.align		4
.L_2:
        /*0010*/ 	.word	index@(triton_poi_fused_convolution_12)
        /*0014*/ 	.word	0x00000000


	//----- nvinfo : EIATTR_FRAME_SIZE
	.align		4
.L_3:
        /*0018*/ 	.byte	0x04, 0x11
        /*001a*/ 	.short	(.L_5 - .L_4)
	.align		4
.L_4:
        /*001c*/ 	.word	index@(triton_poi_fused_convolution_12)
        /*0020*/ 	.word	0x00000000


	//----- nvinfo : EIATTR_MIN_STACK_SIZE
	.align		4
.L_5:
        /*0024*/ 	.byte	0x04, 0x12
        /*0026*/ 	.short	(.L_7 - .L_6)
	.align		4
.L_6:
        /*0028*/ 	.word	index@(triton_poi_fused_convolution_12)
        /*002c*/ 	.word	0x00000000
.L_7:


//--------------------- .nv.info.triton_poi_fused_convolution_12 --------------------------
	.section	.nv.info.triton_poi_fused_convolution_12,"",@"SHT_CUDA_INFO"
	.sectionflags	@""
	.align	4


	//----- nvinfo : EIATTR_CUDA_API_VERSION
	.align		4
        /*0000*/ 	.byte	0x04, 0x37
        /*0002*/ 	.short	(.L_9 - .L_8)
.L_8:
        /*0004*/ 	.word	0x0000007c


	//----- nvinfo : EIATTR_KPARAM_INFO
	.align		4
.L_9:
        /*0008*/ 	.byte	0x04, 0x17
        /*000a*/ 	.short	(.L_11 - .L_10)
.L_10:
        /*000c*/ 	.word	0x00000000
        /*0010*/ 	.short	0x0004
        /*0012*/ 	.short	0x001c
        /*0014*/ 	.byte	0x00, 0xf0, 0x11, 0x00


	//----- nvinfo : EIATTR_KPARAM_INFO
	.align		4
.L_11:
        /*0018*/ 	.byte	0x04, 0x17
        /*001a*/ 	.short	(.L_13 - .L_12)
.L_12:
        /*001c*/ 	.word	0x00000000
        /*0020*/ 	.short	0x0003
        /*0022*/ 	.short	0x0018
        /*0024*/ 	.byte	0x00, 0xf0, 0x11, 0x00


	//----- nvinfo : EIATTR_KPARAM_INFO
	.align		4
.L_13:
        /*0028*/ 	.byte	0x04, 0x17
        /*002a*/ 	.short	(.L_15 - .L_14)
.L_14:
        /*002c*/ 	.word	0x00000000
        /*0030*/ 	.short	0x0002
        /*0032*/ 	.short	0x0010
        /*0034*/ 	.byte	0x00, 0xf4, 0x21, 0x00


	//----- nvinfo : EIATTR_KPARAM_INFO
	.align		4
.L_15:
        /*0038*/ 	.byte	0x04, 0x17
        /*003a*/ 	.short	(.L_17 - .L_16)
.L_16:
        /*003c*/ 	.word	0x00000000
        /*0040*/ 	.short	0x0001
        /*0042*/ 	.short	0x0008
        /*0044*/ 	.byte	0x00, 0xf4, 0x21, 0x00


	//----- nvinfo : EIATTR_KPARAM_INFO
	.align		4
.L_17:
        /*0048*/ 	.byte	0x04, 0x17
        /*004a*/ 	.short	(.L_19 - .L_18)
.L_18:
        /*004c*/ 	.word	0x00000000
        /*0050*/ 	.short	0x0000
        /*0052*/ 	.short	0x0000
        /*0054*/ 	.byte	0x00, 0xf4, 0x21, 0x00


	//----- nvinfo : EIATTR_SPARSE_MMA_MASK
	.align		4
.L_19:
        /*0058*/ 	.byte	0x03, 0x50
        /*005a*/ 	.short	0x0000


	//----- nvinfo : EIATTR_MAXREG_COUNT
	.align		4
        /*005c*/ 	.byte	0x03, 0x1b
        /*005e*/ 	.short	0x00ff


	//----- nvinfo : EIATTR_EXIT_INSTR_OFFSETS
	.align		4
        /*0060*/ 	.byte	0x04, 0x1c
        /*0062*/ 	.short	(.L_21 - .L_20)


	//   ....[0]....
.L_20:
        /*0064*/ 	.word	0x000005a0


	//   ....[1]....
        /*0068*/ 	.word	0x00000620


	//----- nvinfo : EIATTR_REQNTID
	.align		4
.L_21:
        /*006c*/ 	.byte	0x04, 0x10
        /*006e*/ 	.short	(.L_23 - .L_22)
.L_22:
        /*0070*/ 	.word	0x00000080
        /*0074*/ 	.word	0x00000001
        /*0078*/ 	.word	0x00000001


	//----- nvinfo : EIATTR_CBANK_PARAM_SIZE
	.align		4
.L_23:
        /*007c*/ 	.byte	0x03, 0x19
        /*007e*/ 	.short	0x0020


	//----- nvinfo : EIATTR_PARAM_CBANK
	.align		4
        /*0080*/ 	.byte	0x04, 0x0a
        /*0082*/ 	.short	(.L_25 - .L_24)
	.align		4
.L_24:
        /*0084*/ 	.word	index@(.nv.constant0.triton_poi_fused_convolution_12)
        /*0088*/ 	.short	0x0210
        /*008a*/ 	.short	0x0020


	//----- nvinfo : EIATTR_SW_WAR
	.align		4
.L_25:
        /*008c*/ 	.byte	0x04, 0x36
        /*008e*/ 	.short	(.L_27 - .L_26)
.L_26:
        /*0090*/ 	.word	0x00000008
.L_27:


//--------------------- .nv.callgraph             --------------------------
	.section	.nv.callgraph,"",@"SHT_CUDA_CALLGRAPH"
	.align	4
	.sectionentsize	8
	.align		4
        /*0000*/ 	.word	0x00000000
	.align		4
        /*0004*/ 	.word	0xffffffff
	.align		4
        /*0008*/ 	.word	0x00000000
	.align		4
        /*000c*/ 	.word	0xfffffffe
	.align		4
        /*0010*/ 	.word	0x00000000
	.align		4
        /*0014*/ 	.word	0xfffffffd
	.align		4
        /*0018*/ 	.word	0x00000000
	.align		4
        /*001c*/ 	.word	0xfffffffc


//--------------------- .text.triton_poi_fused_convolution_12 --------------------------
	.section	.text.triton_poi_fused_convolution_12,"ax",@progbits
	.sectionflags	@"SHF_BARRIERS=1"
	.align	128
        .global         triton_poi_fused_convolution_12
        .type           triton_poi_fused_convolution_12,@function
        .size           triton_poi_fused_convolution_12,(.L_x_1 - triton_poi_fused_convolution_12)
        .other          triton_poi_fused_convolution_12,@"STO_CUDA_ENTRY STV_DEFAULT"
triton_poi_fused_convolution_12:
.text.triton_poi_fused_convolution_12:
[----:B------:R-:W0:Y:S01]  /*0000*/  LDC R1, c[0x0][0x28] ;  /* 0x00000a00ff017b82 */ /* 0x000e220000000800 */
[----:B------:R-:W1:Y:S07]  /*0010*/  S2R R17, SR_CTAID.Y ;  /* 0x0000000000117919 */ /* 0x000e6e0000002600 */
[----:B------:R-:W2:Y:S01]  /*0020*/  LDC.64 R12, c[0x0][0x210] ;  /* 0x00008400ff0c7b82 */ /* 0x000ea20000000a00 */
[----:B------:R-:W-:Y:S01]  /*0030*/  CS2R R10, SRZ ;  /* 0x00000000000a7805 */ /* 0x000fe2000001ff00 */
[----:B------:R-:W-:Y:S01]  /*0040*/  ULDC.64 UR6, c[0x0][0x208] ;  /* 0x0000820000067ab9 */ /* 0x000fe20000000a00 */
[----:B------:R-:W3:Y:S01]  /*0050*/  S2R R0, SR_TID.X ;  /* 0x0000000000007919 */ /* 0x000ee20000002100 */
[----:B------:R-:W-:Y:S01]  /*0060*/  CS2R R4, SRZ ;  /* 0x0000000000047805 */ /* 0x000fe2000001ff00 */
[----:B------:R-:W4:Y:S01]  /*0070*/  S2R R3, SR_CTAID.X ;  /* 0x0000000000037919 */ /* 0x000f220000002500 */
[----:B-1----:R-:W-:-:S02]  /*0080*/  IMAD.SHL.U32 R17, R17, 0x10, RZ ;  /* 0x0000001011117824 */ /* 0x002fc400078e00ff */
[----:B---3--:R-:W-:Y:S01]  /*0090*/  IMAD.SHL.U32 R2, R0, 0x4, RZ ;  /* 0x0000000400027824 */ /* 0x008fe200078e00ff */
[----:B------:R-:W-:Y:S01]  /*00a0*/  SHF.R.U32.HI R16, RZ, 0x2, R0 ;  /* 0x00000002ff107819 */ /* 0x000fe20000011600 */
[----:B----4-:R-:W-:-:S03]  /*00b0*/  IMAD.SHL.U32 R3, R3, 0x40, RZ ;  /* 0x0000004003037824 */ /* 0x010fc600078e00ff */
[----:B------:R-:W-:Y:S02]  /*00c0*/  LOP3.LUT R7, R17, 0xc, R2, 0xf8, !PT ;  /* 0x0000000c11077812 */ /* 0x000fe400078ef802 */
[----:B------:R-:W-:Y:S02]  /*00d0*/  SGXT.U32 R16, R16, 0x5 ;  /* 0x000000051010781a */ /* 0x000fe40000000000 */
[C---:B------:R-:W-:Y:S01]  /*00e0*/  ISETP.GE.AND P0, PT, R7.reuse, 0x10, PT ;  /* 0x000000100700780c */ /* 0x040fe20003f06270 */
[----:B------:R-:W-:Y:S01]  /*00f0*/  IMAD.SHL.U32 R15, R7, 0x400, RZ ;  /* 0x00000400070f7824 */ /* 0x000fe200078e00ff */
[----:B------:R-:W-:Y:S02]  /*0100*/  LOP3.LUT R9, R3, R16, RZ, 0xfc, !PT ;  /* 0x0000001003097212 */ /* 0x000fe400078efcff */
[----:B------:R-:W-:Y:S02]  /*0110*/  CS2R R6, SRZ ;  /* 0x0000000000067805 */ /* 0x000fe4000001ff00 */
[----:B------:R-:W-:-:S02]  /*0120*/  LOP3.LUT R14, R3, 0x20, R16, 0xfe, !PT ;  /* 0x00000020030e7812 */ /* 0x000fc400078efe10 */
[C---:B------:R-:W-:Y:S01]  /*0130*/  ISETP.LT.AND P1, PT, R9.reuse, 0x400, !P0 ;  /* 0x000004000900780c */ /* 0x040fe20004721270 */
[----:B------:R-:W-:Y:S01]  /*0140*/  IMAD R21, R9, 0x4, R15 ;  /* 0x0000000409157824 */ /* 0x000fe200078e020f */
[----:B------:R-:W-:-:S03]  /*0150*/  CS2R R8, SRZ ;  /* 0x0000000000087805 */ /* 0x000fc6000001ff00 */
[----:B------:R-:W1:Y:S01]  /*0160*/  @!P0 LDC.64 R18, c[0x0][0x218] ;  /* 0x00008600ff128b82 */ /* 0x000e620000000a00 */
[----:B------:R-:W-:Y:S02]  /*0170*/  IMAD R23, R14, 0x4, R15 ;  /* 0x000000040e177824 */ /* 0x000fe400078e020f */
[----:B--2---:R-:W-:-:S04]  /*0180*/  IMAD.WIDE R20, R21, 0x4, R12 ;  /* 0x0000000415147825 */ /* 0x004fc800078e020c */
[----:B------:R-:W-:Y:S01]  /*0190*/  IMAD.WIDE R22, R23, 0x4, R12 ;  /* 0x0000000417167825 */ /* 0x000fe200078e020c */
[----:B------:R-:W-:Y:S01]  /*01a0*/  CS2R R12, SRZ ;  /* 0x00000000000c7805 */ /* 0x000fe2000001ff00 */
[----:B------:R-:W2:Y:S04]  /*01b0*/  @P1 LDG.E.EL.128 R4, desc[UR6][R20.64] ;  /* 0x0000000614041981 */ /* 0x000ea8000c2e1d00 */
[----:B-1----:R1:W2:Y:S01]  /*01c0*/  @!P0 LDG.E.EL.128 R8, desc[UR6][R18.64] ;  /* 0x0000000612088981 */ /* 0x0022a2000c2e1d00 */
[----:B------:R-:W-:Y:S02]  /*01d0*/  ISETP.LT.AND P0, PT, R14, 0x400, !P0 ;  /* 0x000004000e00780c */ /* 0x000fe40004701270 */
[----:B------:R-:W-:-:S11]  /*01e0*/  CS2R R14, SRZ ;  /* 0x00000000000e7805 */ /* 0x000fd6000001ff00 */
[----:B------:R3:W4:Y:S01]  /*01f0*/  @P0 LDG.E.EL.128 R12, desc[UR6][R22.64] ;  /* 0x00000006160c0981 */ /* 0x000722000c2e1d00 */
[----:B------:R-:W5:Y:S01]  /*0200*/  S2UR UR5, SR_CgaCtaId ;  /* 0x00000000000579c3 */ /* 0x000f620000008800 */
[----:B-1----:R-:W-:Y:S01]  /*0210*/  IMAD.SHL.U32 R18, R0, 0x100, RZ ;  /* 0x0000010000127824 */ /* 0x002fe200078e00ff */
[----:B------:R-:W-:-:S04]  /*0220*/  UMOV UR4, 0x400 ;  /* 0x0000040000047882 */ /* 0x000fc80000000000 */
[----:B------:R-:W-:-:S04]  /*0230*/  LOP3.LUT R19, R18, 0x300, RZ, 0xc0, !PT ;  /* 0x0000030012137812 */ /* 0x000fc800078ec0ff */
[C---:B------:R-:W-:Y:S02]  /*0240*/  LOP3.LUT R16, R19.reuse, R16, RZ, 0xfc, !PT ;  /* 0x0000001013107212 */ /* 0x040fe400078efcff */
[C---:B------:R-:W-:Y:S02]  /*0250*/  LOP3.LUT R21, R19.reuse, 0x40, RZ, 0xfc, !PT ;  /* 0x0000004013157812 */ /* 0x040fe400078efcff */
[C---:B------:R-:W-:Y:S02]  /*0260*/  LOP3.LUT R25, R19.reuse, 0x80, RZ, 0xfc, !PT ;  /* 0x0000008013197812 */ /* 0x040fe400078efcff */
[C---:B------:R-:W-:Y:S02]  /*0270*/  LOP3.LUT R27, R19.reuse, 0xc0, RZ, 0xfc, !PT ;  /* 0x000000c0131b7812 */ /* 0x040fe400078efcff */
[-C--:B------:R-:W-:Y:S02]  /*0280*/  LEA.HI R18, R19, R16.reuse, RZ, 0x1a ;  /* 0x0000001013127211 */ /* 0x080fe400078fd0ff */
[-C--:B------:R-:W-:Y:S01]  /*0290*/  LEA.HI R19, R21, R16.reuse, RZ, 0x1a ;  /* 0x0000001015137211 */ /* 0x080fe200078fd0ff */
[----:B0----5:R-:W-:Y:S01]  /*02a0*/  UPRMT UR4, UR5, 0x654, UR4 ;  /* 0x0000065405047896 */ /* 0x021fe20008000004 */
[----:B------:R-:W-:-:S02]  /*02b0*/  LEA.HI R20, R25, R16, RZ, 0x1a ;  /* 0x0000001019147211 */ /* 0x000fc400078fd0ff */
[----:B------:R-:W-:-:S03]  /*02c0*/  LEA.HI R27, R27, R16, RZ, 0x1a ;  /* 0x000000101b1b7211 */ /* 0x000fc600078fd0ff */
[----:B------:R-:W-:Y:S02]  /*02d0*/  LEA R18, R18, UR4, 0x2 ;  /* 0x0000000412127c11 */ /* 0x000fe4000f8e10ff */
[----:B------:R-:W-:Y:S02]  /*02e0*/  LEA R19, R19, UR4, 0x2 ;  /* 0x0000000413137c11 */ /* 0x000fe4000f8e10ff */
[----:B------:R-:W-:Y:S02]  /*02f0*/  LEA R20, R20, UR4, 0x2 ;  /* 0x0000000414147c11 */ /* 0x000fe4000f8e10ff */
[----:B---3--:R-:W-:Y:S02]  /*0300*/  LEA R22, R27, UR4, 0x2 ;  /* 0x000000041b167c11 */ /* 0x008fe4000f8e10ff */
[----:B------:R-:W-:Y:S02]  /*0310*/  SHF.R.U32.HI R25, RZ, 0x6, R2 ;  /* 0x00000006ff197819 */ /* 0x000fe40000011602 */
[----:B------:R-:W-:-:S02]  /*0320*/  LOP3.LUT R16, R2, 0x1fc, RZ, 0xc0, !PT ;  /* 0x000001fc02107812 */ /* 0x000fc400078ec0ff */
[----:B------:R-:W-:-:S05]  /*0330*/  SGXT.U32 R25, R25, 0x3 ;  /* 0x000000031919781a */ /* 0x000fca0000000000 */
[----:B------:R-:W-:-:S05]  /*0340*/  IMAD.IADD R25, R16, 0x1, R25 ;  /* 0x0000000110197824 */ /* 0x000fca00078e0219 */
[----:B------:R-:W-:Y:S02]  /*0350*/  LEA R25, R25, UR4, 0x2 ;  /* 0x0000000419197c11 */ /* 0x000fe4000f8e10ff */
[----:B------:R-:W-:-:S04]  /*0360*/  SHF.R.U32.HI R0, RZ, 0x4, R0 ;  /* 0x00000004ff007819 */ /* 0x000fc80000011600 */
[----:B------:R-:W-:-:S04]  /*0370*/  SGXT.U32 R0, R0, 0x3 ;  /* 0x000000030000781a */ /* 0x000fc80000000000 */
[----:B------:R-:W-:Y:S01]  /*0380*/  LOP3.LUT R0, R17, R0, RZ, 0xfc, !PT ;  /* 0x0000000011007212 */ /* 0x000fe200078efcff */
[----:B--2---:R-:W-:Y:S01]  /*0390*/  FADD R21, R8, R4 ;  /* 0x0000000408157221 */ /* 0x004fe20000000000 */
[----:B------:R-:W-:Y:S01]  /*03a0*/  FADD R4, R9, R5 ;  /* 0x0000000509047221 */ /* 0x000fe20000000000 */
[----:B------:R-:W-:Y:S01]  /*03b0*/  FADD R5, R10, R6 ;  /* 0x000000060a057221 */ /* 0x000fe20000000000 */
[----:B------:R-:W-:Y:S02]  /*03c0*/  FADD R7, R11, R7 ;  /* 0x000000070b077221 */ /* 0x000fe40000000000 */
[----:B------:R-:W-:Y:S04]  /*03d0*/  STS [R18], R21 ;  /* 0x0000001512007388 */ /* 0x000fe80000000800 */
[----:B------:R-:W-:Y:S01]  /*03e0*/  STS [R19+0x100], R4 ;  /* 0x0001000413007388 */ /* 0x000fe20000000800 */
[----:B----4-:R-:W-:Y:S01]  /*03f0*/  FADD R23, R8, R12 ;  /* 0x0000000c08177221 */ /* 0x010fe20000000000 */
[----:B------:R-:W-:Y:S01]  /*0400*/  FADD R12, R9, R13 ;  /* 0x0000000d090c7221 */ /* 0x000fe20000000000 */
[----:B------:R-:W-:Y:S01]  /*0410*/  FADD R13, R10, R14 ;  /* 0x0000000e0a0d7221 */ /* 0x000fe20000000000 */
[----:B------:R-:W-:Y:S01]  /*0420*/  STS [R20+0x200], R5 ;  /* 0x0002000514007388 */ /* 0x000fe20000000800 */
[----:B------:R-:W-:Y:S01]  /*0430*/  FADD R15, R11, R15 ;  /* 0x0000000f0b0f7221 */ /* 0x000fe20000000000 */
[----:B------:R-:W0:Y:S02]  /*0440*/  LDC.64 R8, c[0x0][0x220] ;  /* 0x00008800ff087b82 */ /* 0x000e240000000a00 */
[----:B------:R-:W-:Y:S04]  /*0450*/  STS [R22+0x300], R7 ;  /* 0x0003000716007388 */ /* 0x000fe80000000800 */
[----:B------:R-:W-:Y:S04]  /*0460*/  STS [R18+0x80], R23 ;  /* 0x0000801712007388 */ /* 0x000fe80000000800 */
[----:B------:R-:W-:Y:S04]  /*0470*/  STS [R19+0x180], R12 ;  /* 0x0001800c13007388 */ /* 0x000fe80000000800 */
[----:B------:R1:W-:Y:S04]  /*0480*/  STS [R20+0x280], R13 ;  /* 0x0002800d14007388 */ /* 0x0003e80000000800 */
[----:B------:R-:W-:Y:S01]  /*0490*/  STS [R22+0x380], R15 ;  /* 0x0003800f16007388 */ /* 0x000fe20000000800 */
[----:B------:R-:W-:Y:S01]  /*04a0*/  BAR.SYNC.DEFER_BLOCKING 0x0 ;  /* 0x0000000000007b1d */ /* 0x000fe20000010000 */
[----:B------:R-:W-:-:S05]  /*04b0*/  LOP3.LUT R11, R3, 0x3c, R2, 0xf8, !PT ;  /* 0x0000003c030b7812 */ /* 0x000fca00078ef802 */
[----:B------:R-:W-:Y:S04]  /*04c0*/  LDS R4, [R25] ;  /* 0x0000000019047984 */ /* 0x000fe80000000800 */
[----:B------:R-:W-:Y:S04]  /*04d0*/  LDS R5, [R25+0x4] ;  /* 0x0000040019057984 */ /* 0x000fe80000000800 */
[----:B------:R-:W-:Y:S04]  /*04e0*/  LDS R6, [R25+0x8] ;  /* 0x0000080019067984 */ /* 0x000fe80000000800 */
[----:B------:R-:W2:Y:S01]  /*04f0*/  LDS R7, [R25+0xc] ;  /* 0x00000c0019077984 */ /* 0x000ea20000000800 */
[----:B------:R-:W-:-:S02]  /*0500*/  ISETP.GE.AND P0, PT, R11, 0x400, PT ;  /* 0x000004000b00780c */ /* 0x000fc40003f06270 */
[C---:B------:R-:W-:Y:S02]  /*0510*/  LOP3.LUT R10, R0.reuse, 0x8, RZ, 0xfc, !PT ;  /* 0x00000008000a7812 */ /* 0x040fe400078efcff */
[----:B------:R-:W-:Y:S02]  /*0520*/  ISETP.LT.AND P1, PT, R0, 0x10, !P0 ;  /* 0x000000100000780c */ /* 0x000fe40004721270 */
[----:B------:R-:W-:Y:S01]  /*0530*/  ISETP.LT.AND P0, PT, R10, 0x10, !P0 ;  /* 0x000000100a00780c */ /* 0x000fe20004701270 */
[----:B------:R-:W-:Y:S01]  /*0540*/  IMAD R3, R0, 0x400, R11 ;  /* 0x0000040000037824 */ /* 0x000fe200078e020b */
[----:B-1----:R-:W-:-:S03]  /*0550*/  LOP3.LUT R13, R16, 0x200, RZ, 0xfc, !PT ;  /* 0x00000200100d7812 */ /* 0x002fc600078efcff */
[----:B0-----:R-:W-:Y:S01]  /*0560*/  IMAD.WIDE R2, R3, 0x4, R8 ;  /* 0x0000000403027825 */ /* 0x001fe200078e0208 */
[----:B------:R-:W-:-:S04]  /*0570*/  LEA.HI R13, R13, R16, RZ, 0x1a ;  /* 0x000000100d0d7211 */ /* 0x000fc800078fd0ff */
[----:B------:R-:W-:Y:S01]  /*0580*/  LEA R13, R13, UR4, 0x2 ;  /* 0x000000040d0d7c11 */ /* 0x000fe2000f8e10ff */
[----:B--2---:R0:W-:Y:S02]  /*0590*/  @P1 STG.E.128 desc[UR6][R2.64], R4 ;  /* 0x0000000402001986 */ /* 0x0041e4000c101d06 */
[----:B0-----:R-:W-:Y:S05]  /*05a0*/  @!P0 EXIT ;  /* 0x000000000000894d */ /* 0x001fea0003800000 */
[----:B0-----:R-:W-:Y:S01]  /*05b0*/  LDS R4, [R13+0x800] ;  /* 0x000800000d047984 */ /* 0x001fe20000000800 */
[----:B------:R-:W-:-:S03]  /*05c0*/  IMAD R11, R10, 0x400, R11 ;  /* 0x000004000a0b7824 */ /* 0x000fc600078e020b */
[----:B------:R-:W-:Y:S01]  /*05d0*/  LDS R5, [R13+0x804] ;  /* 0x000804000d057984 */ /* 0x000fe20000000800 */
[----:B------:R-:W-:-:S03]  /*05e0*/  IMAD.WIDE R8, R11, 0x4, R8 ;  /* 0x000000040b087825 */ /* 0x000fc600078e0208 */
[----:B------:R-:W-:Y:S04]  /*05f0*/  LDS R6, [R13+0x808] ;  /* 0x000808000d067984 */ /* 0x000fe80000000800 */
[----:B------:R-:W0:Y:S04]  /*0600*/  LDS R7, [R13+0x80c] ;  /* 0x00080c000d077984 */ /* 0x000e280000000800 */
[----:B0-----:R-:W-:Y:S01]  /*0610*/  STG.E.128 desc[UR6][R8.64], R4 ;  /* 0x0000000408007986 */ /* 0x001fe2000c101d06 */
[----:B------:R-:W-:Y:S05]  /*0620*/  EXIT ;  /* 0x000000000000794d */ /* 0x000fea0003800000 */
.L_x_0:
[----:B------:R-:W-:-:S00]  /*0630*/  BRA `(.L_x_0) ;  /* 0xfffffffc00fc7947 */ /* 0x000fc0000383ffff */
[----:B------:R-:W-:-:S00]  /*0640*/  NOP ;  /* 0x0000000000007918 */ /* 0x000fc00000000000 */
        /* <DEDUP_REMOVED lines=11> */
.L_x_1:


//--------------------- .nv.shared.triton_poi_fused_convolution_12 --------------------------
	.section	.nv.shared.triton_poi_fused_convolution_12,"aw",@nobits
	.sectionflags	@""
	.align	16
	.zero		1024


//--------------------- .nv.constant0.triton_poi_fused_convolution_12 --------------------------
	.section	.nv.constant0.triton_poi_fused_convolution_12,"a",@progbits
	.sectionflags	@""
	.align	4
.nv.constant0.triton_poi_fused_convolution_12:
	.zero		560
